//
// Generated by NVIDIA NVVM Compiler
//
// Compiler Build ID: CL-36424714
// Cuda compilation tools, release 13.0, V13.0.88
// Based on NVVM 20.0.0
//

.version 9.0
.target sm_100
.address_size 64

	// .globl	_Z16addKernel_GatherPA16_iS0_

.visible .entry _Z16addKernel_GatherPA16_iS0_(
	.param .u64 .ptr .align 1 _Z16addKernel_GatherPA16_iS0__param_0,
	.param .u64 .ptr .align 1 _Z16addKernel_GatherPA16_iS0__param_1
)
{
	.reg .pred 	%p<3>;
	.reg .b32 	%r<15>;
	.reg .b64 	%rd<26>;

	ld.param.u64 	%rd3, [_Z16addKernel_GatherPA16_iS0__param_0];
	ld.param.u64 	%rd4, [_Z16addKernel_GatherPA16_iS0__param_1];
	cvta.to.global.u64 	%rd1, %rd4;
	cvta.to.global.u64 	%rd2, %rd3;
	mov.u32 	%r1, %tid.x;
	mov.u32 	%r2, %tid.y;
	add.s32 	%r3, %r1, -1;
	setp.gt.u32 	%p1, %r3, 13;
	@%p1 bra 	$L__BB0_2;
	mul.wide.u32 	%rd17, %r1, 64;
	add.s64 	%rd18, %rd2, %rd17;
	mul.wide.u32 	%rd19, %r2, 4;
	add.s64 	%rd20, %rd18, %rd19;
	ld.global.u32 	%r10, [%rd20];
	mul.wide.u32 	%rd21, %r3, 64;
	add.s64 	%rd22, %rd2, %rd21;
	add.s64 	%rd23, %rd22, %rd19;
	ld.global.u32 	%r11, [%rd23];
	add.s32 	%r12, %r11, %r10;
	ld.global.u32 	%r13, [%rd20+64];
	add.s64 	%rd24, %rd1, %rd17;
	add.s64 	%rd25, %rd24, %rd19;
	add.s32 	%r14, %r12, %r13;
	st.global.u32 	[%rd25], %r14;
	bra.uni 	$L__BB0_5;
$L__BB0_2:
	setp.ne.s32 	%p2, %r1, 0;
	@%p2 bra 	$L__BB0_4;
	mul.wide.u32 	%rd14, %r2, 4;
	add.s64 	%rd15, %rd2, %rd14;
	ld.global.u32 	%r7, [%rd15];
	ld.global.u32 	%r8, [%rd15+64];
	add.s64 	%rd16, %rd1, %rd14;
	add.s32 	%r9, %r8, %r7;
	st.global.u32 	[%rd16], %r9;
	bra.uni 	$L__BB0_5;
$L__BB0_4:
	mul.wide.u32 	%rd5, %r1, 64;
	add.s64 	%rd6, %rd2, %rd5;
	mul.wide.u32 	%rd7, %r2, 4;
	add.s64 	%rd8, %rd6, %rd7;
	ld.global.u32 	%r4, [%rd8];
	mul.wide.u32 	%rd9, %r3, 64;
	add.s64 	%rd10, %rd2, %rd9;
	add.s64 	%rd11, %rd10, %rd7;
	ld.global.u32 	%r5, [%rd11];
	add.s64 	%rd12, %rd1, %rd5;
	add.s64 	%rd13, %rd12, %rd7;
	add.s32 	%r6, %r5, %r4;
	st.global.u32 	[%rd13], %r6;
$L__BB0_5:
	ret;

}
	// .globl	_Z17addKernel_ScatterPA16_iS0_
.visible .entry _Z17addKernel_ScatterPA16_iS0_(
	.param .u64 .ptr .align 1 _Z17addKernel_ScatterPA16_iS0__param_0,
	.param .u64 .ptr .align 1 _Z17addKernel_ScatterPA16_iS0__param_1
)
{
	.reg .pred 	%p<3>;
	.reg .b32 	%r<7>;
	.reg .b64 	%rd<26>;

	ld.param.u64 	%rd3, [_Z17addKernel_ScatterPA16_iS0__param_0];
	ld.param.u64 	%rd4, [_Z17addKernel_ScatterPA16_iS0__param_1];
	cvta.to.global.u64 	%rd1, %rd4;
	cvta.to.global.u64 	%rd2, %rd3;
	mov.u32 	%r1, %tid.x;
	mov.u32 	%r2, %tid.y;
	add.s32 	%r3, %r1, -1;
	setp.gt.u32 	%p1, %r3, 13;
	@%p1 bra 	$L__BB1_2;
	mul.wide.u32 	%rd17, %r1, 64;
	add.s64 	%rd18, %rd2, %rd17;
	mul.wide.u32 	%rd19, %r2, 4;
	add.s64 	%rd20, %rd18, %rd19;
	ld.global.u32 	%r6, [%rd20];
	mul.wide.u32 	%rd21, %r3, 64;
	add.s64 	%rd22, %rd1, %rd21;
	add.s64 	%rd23, %rd22, %rd19;
	st.global.u32 	[%rd23], %r6;
	add.s64 	%rd24, %rd1, %rd17;
	add.s64 	%rd25, %rd24, %rd19;
	st.global.u32 	[%rd25+64], %r6;
	bra.uni 	$L__BB1_5;
$L__BB1_2:
	setp.ne.s32 	%p2, %r1, 0;
	@%p2 bra 	$L__BB1_4;
	mul.wide.u32 	%rd14, %r2, 4;
	add.s64 	%rd15, %rd2, %rd14;
	ld.global.u32 	%r5, [%rd15];
	add.s64 	%rd16, %rd1, %rd14;
	st.global.u32 	[%rd16], %r5;
	st.global.u32 	[%rd16+64], %r5;
	bra.uni 	$L__BB1_5;
$L__BB1_4:
	mul.wide.u32 	%rd5, %r1, 64;
	add.s64 	%rd6, %rd2, %rd5;
	mul.wide.u32 	%rd7, %r2, 4;
	add.s64 	%rd8, %rd6, %rd7;
	ld.global.u32 	%r4, [%rd8];
	mul.wide.u32 	%rd9, %r3, 64;
	add.s64 	%rd10, %rd1, %rd9;
	add.s64 	%rd11, %rd10, %rd7;
	st.global.u32 	[%rd11], %r4;
	add.s64 	%rd12, %rd1, %rd5;
	add.s64 	%rd13, %rd12, %rd7;
	st.global.u32 	[%rd13], %r4;
$L__BB1_5:
	ret;

}
	// .globl	_Z17addKernel_StencilPA16_iS0_
.visible .entry _Z17addKernel_StencilPA16_iS0_(
	.param .u64 .ptr .align 1 _Z17addKernel_StencilPA16_iS0__param_0,
	.param .u64 .ptr .align 1 _Z17addKernel_StencilPA16_iS0__param_1
)
{
	.reg .pred 	%p<12>;
	.reg .b32 	%r<19>;
	.reg .b64 	%rd<33>;

	ld.param.u64 	%rd3, [_Z17addKernel_StencilPA16_iS0__param_0];
	ld.param.u64 	%rd4, [_Z17addKernel_StencilPA16_iS0__param_1];
	cvta.to.global.u64 	%rd1, %rd4;
	cvta.to.global.u64 	%rd2, %rd3;
	mov.u32 	%r1, %tid.x;
	mov.u32 	%r2, %tid.y;
	setp.eq.s32 	%p1, %r2, 0;
	add.s32 	%r3, %r1, -1;
	setp.gt.u32 	%p2, %r3, 13;
	or.pred  	%p3, %p1, %p2;
	@%p3 bra 	$L__BB2_2;
	mul.wide.u32 	%rd25, %r1, 64;
	add.s64 	%rd26, %rd2, %rd25;
	mul.wide.u32 	%rd27, %r2, 4;
	add.s64 	%rd28, %rd26, %rd27;
	ld.global.u32 	%r16, [%rd28];
	add.s64 	%rd29, %rd1, %rd25;
	add.s32 	%r17, %r2, -1;
	mul.wide.u32 	%rd30, %r17, 4;
	add.s64 	%rd31, %rd29, %rd30;
	st.global.u32 	[%rd31], %r16;
	add.s64 	%rd32, %rd29, %rd27;
	st.global.u32 	[%rd32+4], %r16;
	ld.global.u32 	%r18, [%rd28];
	st.global.u32 	[%rd32+-1024], %r18;
	st.global.u32 	[%rd32+1024], %r18;
	bra.uni 	$L__BB2_14;
$L__BB2_2:
	or.b32  	%r4, %r2, %r1;
	setp.ne.s32 	%p4, %r4, 0;
	@%p4 bra 	$L__BB2_4;
	mul.wide.u32 	%rd19, %r1, 64;
	add.s64 	%rd20, %rd2, %rd19;
	mul.wide.u32 	%rd21, %r2, 4;
	add.s64 	%rd22, %rd20, %rd21;
	ld.global.u32 	%r15, [%rd22];
	add.s64 	%rd23, %rd1, %rd19;
	add.s64 	%rd24, %rd23, %rd21;
	st.global.u32 	[%rd24+4], %r15;
	st.global.u32 	[%rd24+1024], %r15;
	bra.uni 	$L__BB2_14;
$L__BB2_4:
	setp.ne.s32 	%p5, %r2, 15;
	setp.ne.s32 	%p6, %r1, 15;
	or.pred  	%p7, %p5, %p6;
	@%p7 bra 	$L__BB2_6;
	ld.global.u32 	%r14, [%rd2+1020];
	st.global.u32 	[%rd1+1016], %r14;
	st.global.u32 	[%rd1+-4], %r14;
	bra.uni 	$L__BB2_14;
$L__BB2_6:
	setp.ne.s32 	%p8, %r1, 0;
	@%p8 bra 	$L__BB2_8;
	mul.wide.u32 	%rd16, %r2, 4;
	add.s64 	%rd17, %rd2, %rd16;
	ld.global.u32 	%r12, [%rd17];
	add.s64 	%rd18, %rd1, %rd16;
	st.global.u32 	[%rd18+-4], %r12;
	st.global.u32 	[%rd18+4], %r12;
	ld.global.u32 	%r13, [%rd17];
	st.global.u32 	[%rd18+1024], %r13;
	bra.uni 	$L__BB2_14;
$L__BB2_8:
	setp.ne.s32 	%p9, %r2, 0;
	@%p9 bra 	$L__BB2_10;
	mul.wide.u32 	%rd13, %r1, 64;
	add.s64 	%rd14, %rd2, %rd13;
	ld.global.u32 	%r10, [%rd14];
	add.s64 	%rd15, %rd1, %rd13;
	st.global.u32 	[%rd15+4], %r10;
	st.global.u32 	[%rd15+-1024], %r10;
	ld.global.u32 	%r11, [%rd14];
	st.global.u32 	[%rd15+1024], %r11;
	bra.uni 	$L__BB2_14;
$L__BB2_10:
	setp.ne.s32 	%p10, %r1, 15;
	@%p10 bra 	$L__BB2_12;
	mul.wide.u32 	%rd8, %r2, 4;
	add.s64 	%rd9, %rd2, %rd8;
	ld.global.u32 	%r7, [%rd9+960];
	add.s64 	%rd10, %rd1, %rd8;
	add.s32 	%r8, %r2, -1;
	mul.wide.u32 	%rd11, %r8, 4;
	add.s64 	%rd12, %rd1, %rd11;
	st.global.u32 	[%rd12+960], %r7;
	st.global.u32 	[%rd10+964], %r7;
	ld.global.u32 	%r9, [%rd9+960];
	st.global.u32 	[%rd10+-64], %r9;
	bra.uni 	$L__BB2_14;
$L__BB2_12:
	setp.ne.s32 	%p11, %r2, 15;
	@%p11 bra 	$L__BB2_14;
	mul.wide.u32 	%rd5, %r1, 64;
	add.s64 	%rd6, %rd2, %rd5;
	ld.global.u32 	%r5, [%rd6+60];
	add.s64 	%rd7, %rd1, %rd5;
	st.global.u32 	[%rd7+56], %r5;
	st.global.u32 	[%rd7+-964], %r5;
	ld.global.u32 	%r6, [%rd6+60];
	st.global.u32 	[%rd7+1084], %r6;
$L__BB2_14:
	ret;

}


// ===== COMPILED SASS (sm_100) =====

	.target	sm_100

	.elftype	@"ET_EXEC"


//--------------------- .note.nv.tkinfo           --------------------------
	.section	.note.nv.tkinfo,"",@"SHT_NOTE"
	.sectionflags	@"SHF_NOTE_NV_TKINFO"
	.tkinfo
        /*0018*/ 	.word	0x00000002
        /*0030*/ 	.string	""
        /*0030*/ 	.string	"ptxas"
        /*0030*/ 	.string	"Cuda compilation tools, release 13.0, V13.0.88"
        /*0030*/ 	.string	"Build cuda_13.0.r13.0/compiler.36424714_0"
        /*0030*/ 	.string	"-arch sm_100 -m 64 "



//--------------------- .note.nv.cuinfo           --------------------------
	.section	.note.nv.cuinfo,"",@"SHT_NOTE"
	.sectionflags	@"SHF_NOTE_NV_CUINFO"
        /*0018*/ 	.short	0x0002
        /*001a*/ 	.short	0x0064
        /*001c*/ 	.short	0x0082
	.zero		2


//--------------------- .nv.info                  --------------------------
	.section	.nv.info,"",@"SHT_CUDA_INFO"
	.align	4


	//----- nvinfo : EIATTR_REGCOUNT
	.align		4
        /*0000*/ 	.byte	0x04, 0x2f
        /*0002*/ 	.short	(.L_1 - .L_0)
	.align		4
.L_0:
        /*0004*/ 	.word	index@(_Z16addKernel_GatherPA16_iS0_)
        /*0008*/ 	.word	0x0000000e


	//----- nvinfo : EIATTR_FRAME_SIZE
	.align		4
.L_1:
        /*000c*/ 	.byte	0x04, 0x11
        /*000e*/ 	.short	(.L_3 - .L_2)
	.align		4
.L_2:
        /*0010*/ 	.word	index@(_Z16addKernel_GatherPA16_iS0_)
        /*0014*/ 	.word	0x00000000


	//----- nvinfo : EIATTR_REGCOUNT
	.align		4
.L_3:
        /*0018*/ 	.byte	0x04, 0x2f
        /*001a*/ 	.short	(.L_5 - .L_4)
	.align		4
.L_4:
        /*001c*/ 	.word	index@(_Z17addKernel_ScatterPA16_iS0_)
        /*0020*/ 	.word	0x0000000e


	//----- nvinfo : EIATTR_FRAME_SIZE
	.align		4
.L_5:
        /*0024*/ 	.byte	0x04, 0x11
        /*0026*/ 	.short	(.L_7 - .L_6)
	.align		4
.L_6:
        /*0028*/ 	.word	index@(_Z17addKernel_ScatterPA16_iS0_)
        /*002c*/ 	.word	0x00000000


	//----- nvinfo : EIATTR_REGCOUNT
	.align		4
.L_7:
        /*0030*/ 	.byte	0x04, 0x2f
        /*0032*/ 	.short	(.L_9 - .L_8)
	.align		4
.L_8:
        /*0034*/ 	.word	index@(_Z17addKernel_StencilPA16_iS0_)
        /*0038*/ 	.word	0x0000000e


	//----- nvinfo : EIATTR_FRAME_SIZE
	.align		4
.L_9:
        /*003c*/ 	.byte	0x04, 0x11
        /*003e*/ 	.short	(.L_11 - .L_10)
	.align		4
.L_10:
        /*0040*/ 	.word	index@(_Z17addKernel_StencilPA16_iS0_)
        /*0044*/ 	.word	0x00000000


	//----- nvinfo : EIATTR_MIN_STACK_SIZE
	.align		4
.L_11:
        /*0048*/ 	.byte	0x04, 0x12
        /*004a*/ 	.short	(.L_13 - .L_12)
	.align		4
.L_12:
        /*004c*/ 	.word	index@(_Z17addKernel_StencilPA16_iS0_)
        /*0050*/ 	.word	0x00000000


	//----- nvinfo : EIATTR_MIN_STACK_SIZE
	.align		4
.L_13:
        /*0054*/ 	.byte	0x04, 0x12
        /*0056*/ 	.short	(.L_15 - .L_14)
	.align		4
.L_14:
        /*0058*/ 	.word	index@(_Z17addKernel_ScatterPA16_iS0_)
        /*005c*/ 	.word	0x00000000


	//----- nvinfo : EIATTR_MIN_STACK_SIZE
	.align		4
.L_15:
        /*0060*/ 	.byte	0x04, 0x12
        /*0062*/ 	.short	(.L_17 - .L_16)
	.align		4
.L_16:
        /*0064*/ 	.word	index@(_Z16addKernel_GatherPA16_iS0_)
        /*0068*/ 	.word	0x00000000
.L_17:


//--------------------- .nv.compat                --------------------------
	.section	.nv.compat,"",@"SHT_CUDA_COMPAT_INFO"
	.align	4
        /*0000*/ 	.byte	0x02, 0x09, 0x00, 0x00, 0x02, 0x02, 0x01, 0x00, 0x02, 0x05, 0x05, 0x00, 0x03, 0x07, 0x01, 0x01
        /*0010*/ 	.byte	0x02, 0x03, 0x00, 0x00, 0x02, 0x06, 0x01, 0x00, 0x04, 0x0b, 0x08, 0x00, 0x09, 0x00, 0x00, 0x00
        /*0020*/ 	.byte	0x00, 0x00, 0x00, 0x00


//--------------------- .nv.info._Z17addKernel_StencilPA16_iS0_ --------------------------
	.section	.nv.info._Z17addKernel_StencilPA16_iS0_,"",@"SHT_CUDA_INFO"
	.sectionflags	@""
	.align	4


	//----- nvinfo : EIATTR_CUDA_API_VERSION
	.align		4
        /*0000*/ 	.byte	0x04, 0x37
        /*0002*/ 	.short	(.L_19 - .L_18)
.L_18:
        /*0004*/ 	.word	0x00000082


	//----- nvinfo : EIATTR_KPARAM_INFO
	.align		4
.L_19:
        /*0008*/ 	.byte	0x04, 0x17
        /*000a*/ 	.short	(.L_21 - .L_20)
.L_20:
        /*000c*/ 	.word	0x00000000
        /*0010*/ 	.short	0x0001
        /*0012*/ 	.short	0x0008
        /*0014*/ 	.byte	0x00, 0xf5, 0x21, 0x00


	//----- nvinfo : EIATTR_KPARAM_INFO
	.align		4
.L_21:
        /*0018*/ 	.byte	0x04, 0x17
        /*001a*/ 	.short	(.L_23 - .L_22)
.L_22:
        /*001c*/ 	.word	0x00000000
        /*0020*/ 	.short	0x0000
        /*0022*/ 	.short	0x0000
        /*0024*/ 	.byte	0x00, 0xf5, 0x21, 0x00


	//----- nvinfo : EIATTR_SPARSE_MMA_MASK
	.align		4
.L_23:
        /*0028*/ 	.byte	0x03, 0x50
        /*002a*/ 	.short	0x0000


	//----- nvinfo : EIATTR_MAXREG_COUNT
	.align		4
        /*002c*/ 	.byte	0x03, 0x1b
        /*002e*/ 	.short	0x00ff


	//----- nvinfo : EIATTR_MERCURY_ISA_VERSION
	.align		4
        /*0030*/ 	.byte	0x03, 0x5f
        /*0032*/ 	.short	0x0101


	//----- nvinfo : EIATTR_VRC_CTA_INIT_COUNT
	.align		4
        /*0034*/ 	.byte	0x02, 0x4a
	.zero		1
	.zero		1


	//----- nvinfo : EIATTR_EXIT_INSTR_OFFSETS
	.align		4
        /*0038*/ 	.byte	0x04, 0x1c
        /*003a*/ 	.short	(.L_25 - .L_24)


	//   ....[0]....
.L_24:
        /*003c*/ 	.word	0x00000160


	//   ....[1]....
        /*0040*/ 	.word	0x00000220


	//   ....[2]....
        /*0044*/ 	.word	0x000002b0


	//   ....[3]....
        /*0048*/ 	.word	0x00000370


	//   ....[4]....
        /*004c*/ 	.word	0x00000430


	//   ....[5]....
        /*0050*/ 	.word	0x00000500


	//   ....[6]....
        /*0054*/ 	.word	0x00000520


	//   ....[7]....
        /*0058*/ 	.word	0x000005c0


	//----- nvinfo : EIATTR_CRS_STACK_SIZE
	.align		4
.L_25:
        /*005c*/ 	.byte	0x04, 0x1e
        /*005e*/ 	.short	(.L_27 - .L_26)
.L_26:
        /*0060*/ 	.word	0x00000000


	//----- nvinfo : EIATTR_CBANK_PARAM_SIZE
	.align		4
.L_27:
        /*0064*/ 	.byte	0x03, 0x19
        /*0066*/ 	.short	0x0010


	//----- nvinfo : EIATTR_PARAM_CBANK
	.align		4
        /*0068*/ 	.byte	0x04, 0x0a
        /*006a*/ 	.short	(.L_29 - .L_28)
	.align		4
.L_28:
        /*006c*/ 	.word	index@(.nv.constant0._Z17addKernel_StencilPA16_iS0_)
        /*0070*/ 	.short	0x0380
        /*0072*/ 	.short	0x0010


	//----- nvinfo : EIATTR_SW_WAR
	.align		4
.L_29:
        /*0074*/ 	.byte	0x04, 0x36
        /*0076*/ 	.short	(.L_31 - .L_30)
.L_30:
        /*0078*/ 	.word	0x00000008
.L_31:


//--------------------- .nv.info._Z17addKernel_ScatterPA16_iS0_ --------------------------
	.section	.nv.info._Z17addKernel_ScatterPA16_iS0_,"",@"SHT_CUDA_INFO"
	.sectionflags	@""
	.align	4


	//----- nvinfo : EIATTR_CUDA_API_VERSION
	.align		4
        /*0000*/ 	.byte	0x04, 0x37
        /*0002*/ 	.short	(.L_33 - .L_32)
.L_32:
        /*0004*/ 	.word	0x00000082


	//----- nvinfo : EIATTR_KPARAM_INFO
	.align		4
.L_33:
        /*0008*/ 	.byte	0x04, 0x17
        /*000a*/ 	.short	(.L_35 - .L_34)
.L_34:
        /*000c*/ 	.word	0x00000000
        /*0010*/ 	.short	0x0001
        /*0012*/ 	.short	0x0008
        /*0014*/ 	.byte	0x00, 0xf5, 0x21, 0x00


	//----- nvinfo : EIATTR_KPARAM_INFO
	.align		4
.L_35:
        /*0018*/ 	.byte	0x04, 0x17
        /*001a*/ 	.short	(.L_37 - .L_36)
.L_36:
        /*001c*/ 	.word	0x00000000
        /*0020*/ 	.short	0x0000
        /*0022*/ 	.short	0x0000
        /*0024*/ 	.byte	0x00, 0xf5, 0x21, 0x00


	//----- nvinfo : EIATTR_SPARSE_MMA_MASK
	.align		4
.L_37:
        /*0028*/ 	.byte	0x03, 0x50
        /*002a*/ 	.short	0x0000


	//----- nvinfo : EIATTR_MAXREG_COUNT
	.align		4
        /*002c*/ 	.byte	0x03, 0x1b
        /*002e*/ 	.short	0x00ff


	//----- nvinfo : EIATTR_MERCURY_ISA_VERSION
	.align		4
        /*0030*/ 	.byte	0x03, 0x5f
        /*0032*/ 	.short	0x0101


	//----- nvinfo : EIATTR_VRC_CTA_INIT_COUNT
	.align		4
        /*0034*/ 	.byte	0x02, 0x4a
	.zero		1
	.zero		1


	//----- nvinfo : EIATTR_EXIT_INSTR_OFFSETS
	.align		4
        /*0038*/ 	.byte	0x04, 0x1c
        /*003a*/ 	.short	(.L_39 - .L_38)


	//   ....[0]....
.L_38:
        /*003c*/ 	.word	0x00000120


	//   ....[1]....
        /*0040*/ 	.word	0x000001c0


	//   ....[2]....
        /*0044*/ 	.word	0x00000280


	//----- nvinfo : EIATTR_CRS_STACK_SIZE
	.align		4
.L_39:
        /*0048*/ 	.byte	0x04, 0x1e
        /*004a*/ 	.short	(.L_41 - .L_40)
.L_40:
        /*004c*/ 	.word	0x00000000


	//----- nvinfo : EIATTR_CBANK_PARAM_SIZE
	.align		4
.L_41:
        /*0050*/ 	.byte	0x03, 0x19
        /*0052*/ 	.short	0x0010


	//----- nvinfo : EIATTR_PARAM_CBANK
	.align		4
        /*0054*/ 	.byte	0x04, 0x0a
        /*0056*/ 	.short	(.L_43 - .L_42)
	.align		4
.L_42:
        /*0058*/ 	.word	index@(.nv.constant0._Z17addKernel_ScatterPA16_iS0_)
        /*005c*/ 	.short	0x0380
        /*005e*/ 	.short	0x0010


	//----- nvinfo : EIATTR_SW_WAR
	.align		4
.L_43:
        /*0060*/ 	.byte	0x04, 0x36
        /*0062*/ 	.short	(.L_45 - .L_44)
.L_44:
        /*0064*/ 	.word	0x00000008
.L_45:


//--------------------- .nv.info._Z16addKernel_GatherPA16_iS0_ --------------------------
	.section	.nv.info._Z16addKernel_GatherPA16_iS0_,"",@"SHT_CUDA_INFO"
	.sectionflags	@""
	.align	4


	//----- nvinfo : EIATTR_CUDA_API_VERSION
	.align		4
        /*0000*/ 	.byte	0x04, 0x37
        /*0002*/ 	.short	(.L_47 - .L_46)
.L_46:
        /*0004*/ 	.word	0x00000082


	//----- nvinfo : EIATTR_KPARAM_INFO
	.align		4
.L_47:
        /*0008*/ 	.byte	0x04, 0x17
        /*000a*/ 	.short	(.L_49 - .L_48)
.L_48:
        /*000c*/ 	.word	0x00000000
        /*0010*/ 	.short	0x0001
        /*0012*/ 	.short	0x0008
        /*0014*/ 	.byte	0x00, 0xf5, 0x21, 0x00


	//----- nvinfo : EIATTR_KPARAM_INFO
	.align		4
.L_49:
        /*0018*/ 	.byte	0x04, 0x17
        /*001a*/ 	.short	(.L_51 - .L_50)
.L_50:
        /*001c*/ 	.word	0x00000000
        /*0020*/ 	.short	0x0000
        /*0022*/ 	.short	0x0000
        /*0024*/ 	.byte	0x00, 0xf5, 0x21, 0x00


	//----- nvinfo : EIATTR_SPARSE_MMA_MASK
	.align		4
.L_51:
        /*0028*/ 	.byte	0x03, 0x50
        /*002a*/ 	.short	0x0000


	//----- nvinfo : EIATTR_MAXREG_COUNT
	.align		4
        /*002c*/ 	.byte	0x03, 0x1b
        /*002e*/ 	.short	0x00ff


	//----- nvinfo : EIATTR_MERCURY_ISA_VERSION
	.align		4
        /*0030*/ 	.byte	0x03, 0x5f
        /*0032*/ 	.short	0x0101


	//----- nvinfo : EIATTR_VRC_CTA_INIT_COUNT
	.align		4
        /*0034*/ 	.byte	0x02, 0x4a
	.zero		1
	.zero		1


	//----- nvinfo : EIATTR_EXIT_INSTR_OFFSETS
	.align		4
        /*0038*/ 	.byte	0x04, 0x1c
        /*003a*/ 	.short	(.L_53 - .L_52)


	//   ....[0]....
.L_52:
        /*003c*/ 	.word	0x00000140


	//   ....[1]....
        /*0040*/ 	.word	0x000001f0


	//   ....[2]....
        /*0044*/ 	.word	0x000002c0


	//----- nvinfo : EIATTR_CRS_STACK_SIZE
	.align		4
.L_53:
        /*0048*/ 	.byte	0x04, 0x1e
        /*004a*/ 	.short	(.L_55 - .L_54)
.L_54:
        /*004c*/ 	.word	0x00000000


	//----- nvinfo : EIATTR_CBANK_PARAM_SIZE
	.align		4
.L_55:
        /*0050*/ 	.byte	0x03, 0x19
        /*0052*/ 	.short	0x0010


	//----- nvinfo : EIATTR_PARAM_CBANK
	.align		4
        /*0054*/ 	.byte	0x04, 0x0a
        /*0056*/ 	.short	(.L_57 - .L_56)
	.align		4
.L_56:
        /*0058*/ 	.word	index@(.nv.constant0._Z16addKernel_GatherPA16_iS0_)
        /*005c*/ 	.short	0x0380
        /*005e*/ 	.short	0x0010


	//----- nvinfo : EIATTR_SW_WAR
	.align		4
.L_57:
        /*0060*/ 	.byte	0x04, 0x36
        /*0062*/ 	.short	(.L_59 - .L_58)
.L_58:
        /*0064*/ 	.word	0x00000008
.L_59:


//--------------------- .nv.callgraph             --------------------------
	.section	.nv.callgraph,"",@"SHT_CUDA_CALLGRAPH"
	.align	4
	.sectionentsize	8
	.align		4
        /*0000*/ 	.word	0x00000000
	.align		4
        /*0004*/ 	.word	0xffffffff
	.align		4
        /*0008*/ 	.word	0x00000000
	.align		4
        /*000c*/ 	.word	0xfffffffe
	.align		4
        /*0010*/ 	.word	0x00000000
	.align		4
        /*0014*/ 	.word	0xfffffffd
	.align		4
        /*0018*/ 	.word	0x00000000
	.align		4
        /*001c*/ 	.word	0xfffffffc


//--------------------- .text._Z17addKernel_StencilPA16_iS0_ --------------------------
	.section	.text._Z17addKernel_StencilPA16_iS0_,"ax",@progbits
	.align	128
        .global         _Z17addKernel_StencilPA16_iS0_
        .type           _Z17addKernel_StencilPA16_iS0_,@function
        .size           _Z17addKernel_StencilPA16_iS0_,(.L_x_13 - _Z17addKernel_StencilPA16_iS0_)
        .other          _Z17addKernel_StencilPA16_iS0_,@"STO_CUDA_ENTRY STV_DEFAULT"
_Z17addKernel_StencilPA16_iS0_:
.text._Z17addKernel_StencilPA16_iS0_:
[----:B------:R-:W-:Y:S01]  /*0000*/  LDC R1, c[0x0][0x37c] ;  /* 0x0000df00ff017b82 */ /* 0x000fe20000000800 */
[----:B------:R-:W0:Y:S01]  /*0010*/  S2R R3, SR_TID.X ;  /* 0x0000000000037919 */ /* 0x000e220000002100 */
[----:B------:R-:W1:Y:S01]  /*0020*/  LDCU.64 UR4, c[0x0][0x358] ;  /* 0x00006b00ff0477ac */ /* 0x000e620008000a00 */
[----:B------:R-:W2:Y:S01]  /*0030*/  S2R R0, SR_TID.Y ;  /* 0x0000000000007919 */ /* 0x000ea20000002200 */
[----:B0-----:R-:W-:-:S04]  /*0040*/  IADD3 R2, PT, PT, R3, -0x1, RZ ;  /* 0xffffffff03027810 */ /* 0x001fc80007ffe0ff */
[----:B------:R-:W-:-:S04]  /*0050*/  ISETP.GT.U32.AND P0, PT, R2, 0xd, PT ;  /* 0x0000000d0200780c */ /* 0x000fc80003f04070 */
[----:B--2---:R-:W-:-:S13]  /*0060*/  ISETP.EQ.OR P0, PT, R0, RZ, P0 ;  /* 0x000000ff0000720c */ /* 0x004fda0000702670 */
[----:B-1----:R-:W-:Y:S05]  /*0070*/  @P0 BRA `(.L_x_0) ;  /* 0x00000000003c0947 */ /* 0x002fea0003800000 */
[----:B------:R-:W0:Y:S08]  /*0080*/  LDC.64 R4, c[0x0][0x380] ;  /* 0x0000e000ff047b82 */ /* 0x000e300000000a00 */
[----:B------:R-:W1:Y:S01]  /*0090*/  LDC.64 R6, c[0x0][0x388] ;  /* 0x0000e200ff067b82 */ /* 0x000e620000000a00 */
[----:B0-----:R-:W-:-:S04]  /*00a0*/  IMAD.WIDE.U32 R4, R3, 0x40, R4 ;  /* 0x0000004003047825 */ /* 0x001fc800078e0004 */
[----:B------:R-:W-:-:S05]  /*00b0*/  IMAD.WIDE.U32 R4, R0, 0x4, R4 ;  /* 0x0000000400047825 */ /* 0x000fca00078e0004 */
[----:B------:R-:W2:Y:S01]  /*00c0*/  LDG.E R9, desc[UR4][R4.64] ;  /* 0x0000000404097981 */ /* 0x000ea2000c1e1900 */
[----:B-1----:R-:W-:Y:S01]  /*00d0*/  IMAD.WIDE.U32 R2, R3, 0x40, R6 ;  /* 0x0000004003027825 */ /* 0x002fe200078e0006 */
[----:B------:R-:W-:-:S05]  /*00e0*/  IADD3 R7, PT, PT, R0, -0x1, RZ ;  /* 0xffffffff00077810 */ /* 0x000fca0007ffe0ff */
[----:B------:R-:W-:-:S04]  /*00f0*/  IMAD.WIDE.U32 R6, R7, 0x4, R2 ;  /* 0x0000000407067825 */ /* 0x000fc800078e0002 */
[----:B------:R-:W-:Y:S01]  /*0100*/  IMAD.WIDE.U32 R2, R0, 0x4, R2 ;  /* 0x0000000400027825 */ /* 0x000fe200078e0002 */
[----:B--2---:R-:W-:Y:S04]  /*0110*/  STG.E desc[UR4][R6.64], R9 ;  /* 0x0000000906007986 */ /* 0x004fe8000c101904 */
[----:B------:R-:W-:Y:S04]  /*0120*/  STG.E desc[UR4][R2.64+0x4], R9 ;  /* 0x0000040902007986 */ /* 0x000fe8000c101904 */
[----:B------:R-:W2:Y:S04]  /*0130*/  LDG.E R11, desc[UR4][R4.64] ;  /* 0x00000004040b7981 */ /* 0x000ea8000c1e1900 */
[----:B--2---:R-:W-:Y:S04]  /*0140*/  STG.E desc[UR4][R2.64+-0x400], R11 ;  /* 0xfffc000b02007986 */ /* 0x004fe8000c101904 */
[----:B------:R-:W-:Y:S01]  /*0150*/  STG.E desc[UR4][R2.64+0x400], R11 ;  /* 0x0004000b02007986 */ /* 0x000fe2000c101904 */
[----:B------:R-:W-:Y:S05]  /*0160*/  EXIT ;  /* 0x000000000000794d */ /* 0x000fea0003800000 */
.L_x_0:
[----:B------:R-:W-:-:S13]  /*0170*/  LOP3.LUT P0, RZ, R0, R3, RZ, 0xfc, !PT ;  /* 0x0000000300ff7212 */ /* 0x000fda000780fcff */
[----:B------:R-:W-:Y:S05]  /*0180*/  @P0 BRA `(.L_x_1) ;  /* 0x0000000000280947 */ /* 0x000fea0003800000 */
[----:B------:R-:W0:Y:S08]  /*0190*/  LDC.64 R4, c[0x0][0x380] ;  /* 0x0000e000ff047b82 */ /* 0x000e300000000a00 */
[----:B------:R-:W1:Y:S01]  /*01a0*/  LDC.64 R6, c[0x0][0x388] ;  /* 0x0000e200ff067b82 */ /* 0x000e620000000a00 */
[----:B0-----:R-:W-:-:S04]  /*01b0*/  IMAD.WIDE.U32 R4, R3, 0x40, R4 ;  /* 0x0000004003047825 */ /* 0x001fc800078e0004 */
[----:B------:R-:W-:-:S06]  /*01c0*/  IMAD.WIDE.U32 R4, R0, 0x4, R4 ;  /* 0x0000000400047825 */ /* 0x000fcc00078e0004 */
[----:B------:R-:W2:Y:S01]  /*01d0*/  LDG.E R5, desc[UR4][R4.64] ;  /* 0x0000000404057981 */ /* 0x000ea2000c1e1900 */
[----:B-1----:R-:W-:-:S04]  /*01e0*/  IMAD.WIDE.U32 R6, R3, 0x40, R6 ;  /* 0x0000004003067825 */ /* 0x002fc800078e0006 */
[----:B------:R-:W-:-:S05]  /*01f0*/  IMAD.WIDE.U32 R6, R0, 0x4, R6 ;  /* 0x0000000400067825 */ /* 0x000fca00078e0006 */
[----:B--2---:R-:W-:Y:S04]  /*0200*/  STG.E desc[UR4][R6.64+0x4], R5 ;  /* 0x0000040506007986 */ /* 0x004fe8000c101904 */
[----:B------:R-:W-:Y:S01]  /*0210*/  STG.E desc[UR4][R6.64+0x400], R5 ;  /* 0x0004000506007986 */ /* 0x000fe2000c101904 */
[----:B------:R-:W-:Y:S05]  /*0220*/  EXIT ;  /* 0x000000000000794d */ /* 0x000fea0003800000 */
.L_x_1:
[----:B------:R-:W-:-:S04]  /*0230*/  ISETP.NE.AND P0, PT, R3, 0xf, PT ;  /* 0x0000000f0300780c */ /* 0x000fc80003f05270 */
[----:B------:R-:W-:-:S13]  /*0240*/  ISETP.NE.OR P1, PT, R0, 0xf, P0 ;  /* 0x0000000f0000780c */ /* 0x000fda0000725670 */
[----:B------:R-:W-:Y:S05]  /*0250*/  @P1 BRA `(.L_x_2) ;  /* 0x0000000000181947 */ /* 0x000fea0003800000 */
[----:B------:R-:W0:Y:S02]  /*0260*/  LDC.64 R2, c[0x0][0x380] ;  /* 0x0000e000ff027b82 */ /* 0x000e240000000a00 */
[----:B0-----:R-:W2:Y:S06]  /*0270*/  LDG.E R3, desc[UR4][R2.64+0x3fc] ;  /* 0x0003fc0402037981 */ /* 0x001eac000c1e1900 */
[----:B------:R-:W2:Y:S02]  /*0280*/  LDC.64 R4, c[0x0][0x388] ;  /* 0x0000e200ff047b82 */ /* 0x000ea40000000a00 */
[----:B--2---:R-:W-:Y:S04]  /*0290*/  STG.E desc[UR4][R4.64+0x3f8], R3 ;  /* 0x0003f80304007986 */ /* 0x004fe8000c101904 */
[----:B------:R-:W-:Y:S01]  /*02a0*/  STG.E desc[UR4][R4.64+-0x4], R3 ;  /* 0xfffffc0304007986 */ /* 0x000fe2000c101904 */
[----:B------:R-:W-:Y:S05]  /*02b0*/  EXIT ;  /* 0x000000000000794d */ /* 0x000fea0003800000 */
.L_x_2:
[----:B------:R-:W-:-:S13]  /*02c0*/  ISETP.NE.AND P1, PT, R3, RZ, PT ;  /* 0x000000ff0300720c */ /* 0x000fda0003f25270 */
[----:B------:R-:W-:Y:S05]  /*02d0*/  @P1 BRA `(.L_x_3) ;  /* 0x0000000000281947 */ /* 0x000fea0003800000 */
[----:B------:R-:W0:Y:S08]  /*02e0*/  LDC.64 R2, c[0x0][0x380] ;  /* 0x0000e000ff027b82 */ /* 0x000e300000000a00 */
[----:B------:R-:W1:Y:S01]  /*02f0*/  LDC.64 R4, c[0x0][0x388] ;  /* 0x0000e200ff047b82 */ /* 0x000e620000000a00 */
[----:B0-----:R-:W-:-:S05]  /*0300*/  IMAD.WIDE.U32 R2, R0, 0x4, R2 ;  /* 0x0000000400027825 */ /* 0x001fca00078e0002 */
[----:B------:R-:W2:Y:S01]  /*0310*/  LDG.E R7, desc[UR4][R2.64] ;  /* 0x0000000402077981 */ /* 0x000ea2000c1e1900 */
[----:B-1----:R-:W-:-:S05]  /*0320*/  IMAD.WIDE.U32 R4, R0, 0x4, R4 ;  /* 0x0000000400047825 */ /* 0x002fca00078e0004 */
[----:B--2---:R-:W-:Y:S04]  /*0330*/  STG.E desc[UR4][R4.64+-0x4], R7 ;  /* 0xfffffc0704007986 */ /* 0x004fe8000c101904 */
[----:B------:R-:W-:Y:S04]  /*0340*/  STG.E desc[UR4][R4.64+0x4], R7 ;  /* 0x0000040704007986 */ /* 0x000fe8000c101904 */
[----:B------:R-:W2:Y:S04]  /*0350*/  LDG.E R9, desc[UR4][R2.64] ;  /* 0x0000000402097981 */ /* 0x000ea8000c1e1900 */
[----:B--2---:R-:W-:Y:S01]  /*0360*/  STG.E desc[UR4][R4.64+0x400], R9 ;  /* 0x0004000904007986 */ /* 0x004fe2000c101904 */
[----:B------:R-:W-:Y:S05]  /*0370*/  EXIT ;  /* 0x000000000000794d */ /* 0x000fea0003800000 */
.L_x_3:
        /* <DEDUP_REMOVED lines=12> */
.L_x_4:
[----:B------:R-:W-:Y:S05]  /*0440*/  @P0 BRA `(.L_x_5) ;  /* 0x0000000000300947 */ /* 0x000fea0003800000 */
[----:B------:R-:W0:Y:S08]  /*0450*/  LDC.64 R2, c[0x0][0x380] ;  /* 0x0000e000ff027b82 */ /* 0x000e300000000a00 */
[----:B------:R-:W1:Y:S01]  /*0460*/  LDC.64 R6, c[0x0][0x388] ;  /* 0x0000e200ff067b82 */ /* 0x000e620000000a00 */
[----:B0-----:R-:W-:-:S05]  /*0470*/  IMAD.WIDE.U32 R4, R0, 0x4, R2 ;  /* 0x0000000400047825 */ /* 0x001fca00078e0002 */
[----:B------:R-:W2:Y:S01]  /*0480*/  LDG.E R9, desc[UR4][R4.64+0x3c0] ;  /* 0x0003c00404097981 */ /* 0x000ea2000c1e1900 */
[----:B------:R-:W-:-:S05]  /*0490*/  IADD3 R3, PT, PT, R0, -0x1, RZ ;  /* 0xffffffff00037810 */ /* 0x000fca0007ffe0ff */
[----:B-1----:R-:W-:-:S04]  /*04a0*/  IMAD.WIDE.U32 R2, R3, 0x4, R6 ;  /* 0x0000000403027825 */ /* 0x002fc800078e0006 */
[----:B------:R-:W-:Y:S01]  /*04b0*/  IMAD.WIDE.U32 R6, R0, 0x4, R6 ;  /* 0x0000000400067825 */ /* 0x000fe200078e0006 */
[----:B--2---:R-:W-:Y:S04]  /*04c0*/  STG.E desc[UR4][R2.64+0x3c0], R9 ;  /* 0x0003c00902007986 */ /* 0x004fe8000c101904 */
[----:B------:R-:W-:Y:S04]  /*04d0*/  STG.E desc[UR4][R6.64+0x3c4], R9 ;  /* 0x0003c40906007986 */ /* 0x000fe8000c101904 */
[----:B------:R-:W2:Y:S04]  /*04e0*/  LDG.E R11, desc[UR4][R4.64+0x3c0] ;  /* 0x0003c004040b7981 */ /* 0x000ea8000c1e1900 */
[----:B--2---:R-:W-:Y:S01]  /*04f0*/  STG.E desc[UR4][R6.64+-0x40], R11 ;  /* 0xffffc00b06007986 */ /* 0x004fe2000c101904 */
[----:B------:R-:W-:Y:S05]  /*0500*/  EXIT ;  /* 0x000000000000794d */ /* 0x000fea0003800000 */
.L_x_5:
[----:B------:R-:W-:-:S13]  /*0510*/  ISETP.NE.AND P0, PT, R0, 0xf, PT ;  /* 0x0000000f0000780c */ /* 0x000fda0003f05270 */
[----:B------:R-:W-:Y:S05]  /*0520*/  @P0 EXIT ;  /* 0x000000000000094d */ /* 0x000fea0003800000 */
        /* <DEDUP_REMOVED lines=10> */
.L_x_6:
[----:B------:R-:W-:-:S00]  /*05d0*/  BRA `(.L_x_6) ;  /* 0xfffffffc00fc7947 */ /* 0x000fc0000383ffff */
[----:B------:R-:W-:-:S00]  /*05e0*/  NOP ;  /* 0x0000000000007918 */ /* 0x000fc00000000000 */
        /* <DEDUP_REMOVED lines=9> */
.L_x_13:


//--------------------- .text._Z17addKernel_ScatterPA16_iS0_ --------------------------
	.section	.text._Z17addKernel_ScatterPA16_iS0_,"ax",@progbits
	.align	128
        .global         _Z17addKernel_ScatterPA16_iS0_
        .type           _Z17addKernel_ScatterPA16_iS0_,@function
        .size           _Z17addKernel_ScatterPA16_iS0_,(.L_x_14 - _Z17addKernel_ScatterPA16_iS0_)
        .other          _Z17addKernel_ScatterPA16_iS0_,@"STO_CUDA_ENTRY STV_DEFAULT"
_Z17addKernel_ScatterPA16_iS0_:
.text._Z17addKernel_ScatterPA16_iS0_:
[----:B------:R-:W-:Y:S01]  /*0000*/  LDC R1, c[0x0][0x37c] ;  /* 0x0000df00ff017b82 */ /* 0x000fe20000000800 */
[----:B------:R-:W0:Y:S01]  /*0010*/  S2R R11, SR_TID.X ;  /* 0x00000000000b7919 */ /* 0x000e220000002100 */
[----:B------:R-:W1:Y:S01]  /*0020*/  LDCU.64 UR4, c[0x0][0x358] ;  /* 0x00006b00ff0477ac */ /* 0x000e620008000a00 */
[----:B------:R-:W2:Y:S01]  /*0030*/  S2R R0, SR_TID.Y ;  /* 0x0000000000007919 */ /* 0x000ea20000002200 */
[----:B0-----:R-:W-:-:S04]  /*0040*/  IADD3 R9, PT, PT, R11, -0x1, RZ ;  /* 0xffffffff0b097810 */ /* 0x001fc80007ffe0ff */
[----:B------:R-:W-:-:S13]  /*0050*/  ISETP.GT.U32.AND P0, PT, R9, 0xd, PT ;  /* 0x0000000d0900780c */ /* 0x000fda0003f04070 */
[----:B-12---:R-:W-:Y:S05]  /*0060*/  @P0 BRA `(.L_x_7) ;  /* 0x0000000000300947 */ /* 0x006fea0003800000 */
[----:B------:R-:W0:Y:S08]  /*0070*/  LDC.64 R2, c[0x0][0x380] ;  /* 0x0000e000ff027b82 */ /* 0x000e300000000a00 */
[----:B------:R-:W1:Y:S01]  /*0080*/  LDC.64 R6, c[0x0][0x388] ;  /* 0x0000e200ff067b82 */ /* 0x000e620000000a00 */
[----:B0-----:R-:W-:-:S04]  /*0090*/  IMAD.WIDE.U32 R2, R11, 0x40, R2 ;  /* 0x000000400b027825 */ /* 0x001fc800078e0002 */
[----:B------:R-:W-:-:S06]  /*00a0*/  IMAD.WIDE.U32 R2, R0, 0x4, R2 ;  /* 0x0000000400027825 */ /* 0x000fcc00078e0002 */
[----:B------:R-:W2:Y:S01]  /*00b0*/  LDG.E R3, desc[UR4][R2.64] ;  /* 0x0000000402037981 */ /* 0x000ea2000c1e1900 */
[----:B-1----:R-:W-:-:S04]  /*00c0*/  IMAD.WIDE.U32 R4, R9, 0x40, R6 ;  /* 0x0000004009047825 */ /* 0x002fc800078e0006 */
[----:B------:R-:W-:-:S04]  /*00d0*/  IMAD.WIDE.U32 R6, R11, 0x40, R6 ;  /* 0x000000400b067825 */ /* 0x000fc800078e0006 */
[----:B------:R-:W-:-:S04]  /*00e0*/  IMAD.WIDE.U32 R4, R0, 0x4, R4 ;  /* 0x0000000400047825 */ /* 0x000fc800078e0004 */
[----:B------:R-:W-:Y:S01]  /*00f0*/  IMAD.WIDE.U32 R6, R0, 0x4, R6 ;  /* 0x0000000400067825 */ /* 0x000fe200078e0006 */
[----:B--2---:R-:W-:Y:S04]  /*0100*/  STG.E desc[UR4][R4.64], R3 ;  /* 0x0000000304007986 */ /* 0x004fe8000c101904 */
[----:B------:R-:W-:Y:S01]  /*0110*/  STG.E desc[UR4][R6.64+0x40], R3 ;  /* 0x0000400306007986 */ /* 0x000fe2000c101904 */
[----:B------:R-:W-:Y:S05]  /*0120*/  EXIT ;  /* 0x000000000000794d */ /* 0x000fea0003800000 */
.L_x_7:
[----:B------:R-:W-:-:S13]  /*0130*/  ISETP.NE.AND P0, PT, R11, RZ, PT ;  /* 0x000000ff0b00720c */ /* 0x000fda0003f05270 */
[----:B------:R-:W-:Y:S05]  /*0140*/  @P0 BRA `(.L_x_8) ;  /* 0x0000000000200947 */ /* 0x000fea0003800000 */
[----:B------:R-:W0:Y:S08]  /*0150*/  LDC.64 R2, c[0x0][0x380] ;  /* 0x0000e000ff027b82 */ /* 0x000e300000000a00 */
[----:B------:R-:W1:Y:S01]  /*0160*/  LDC.64 R4, c[0x0][0x388] ;  /* 0x0000e200ff047b82 */ /* 0x000e620000000a00 */
[----:B0-----:R-:W-:-:S06]  /*0170*/  IMAD.WIDE.U32 R2, R0, 0x4, R2 ;  /* 0x0000000400027825 */ /* 0x001fcc00078e0002 */
[----:B------:R-:W2:Y:S01]  /*0180*/  LDG.E R3, desc[UR4][R2.64] ;  /* 0x0000000402037981 */ /* 0x000ea2000c1e1900 */
[----:B-1----:R-:W-:-:S05]  /*0190*/  IMAD.WIDE.U32 R4, R0, 0x4, R4 ;  /* 0x0000000400047825 */ /* 0x002fca00078e0004 */
[----:B--2---:R-:W-:Y:S04]  /*01a0*/  STG.E desc[UR4][R4.64], R3 ;  /* 0x0000000304007986 */ /* 0x004fe8000c101904 */
[----:B------:R-:W-:Y:S01]  /*01b0*/  STG.E desc[UR4][R4.64+0x40], R3 ;  /* 0x0000400304007986 */ /* 0x000fe2000c101904 */
[----:B------:R-:W-:Y:S05]  /*01c0*/  EXIT ;  /* 0x000000000000794d */ /* 0x000fea0003800000 */
.L_x_8:
        /* <DEDUP_REMOVED lines=12> */
.L_x_9:
        /* <DEDUP_REMOVED lines=15> */
.L_x_14:


//--------------------- .text._Z16addKernel_GatherPA16_iS0_ --------------------------
	.section	.text._Z16addKernel_GatherPA16_iS0_,"ax",@progbits
	.align	128
        .global         _Z16addKernel_GatherPA16_iS0_
        .type           _Z16addKernel_GatherPA16_iS0_,@function
        .size           _Z16addKernel_GatherPA16_iS0_,(.L_x_15 - _Z16addKernel_GatherPA16_iS0_)
        .other          _Z16addKernel_GatherPA16_iS0_,@"STO_CUDA_ENTRY STV_DEFAULT"
_Z16addKernel_GatherPA16_iS0_:
.text._Z16addKernel_GatherPA16_iS0_:
        /* <DEDUP_REMOVED lines=10> */
[----:B------:R-:W-:-:S04]  /*00a0*/  IMAD.WIDE.U32 R4, R2, 0x40, R4 ;  /* 0x0000004002047825 */ /* 0x000fc800078e0004 */
[----:B------:R-:W-:-:S04]  /*00b0*/  IMAD.WIDE.U32 R6, R0, 0x4, R6 ;  /* 0x0000000400067825 */ /* 0x000fc800078e0006 */
[----:B------:R-:W-:Y:S02]  /*00c0*/  IMAD.WIDE.U32 R4, R0, 0x4, R4 ;  /* 0x0000000400047825 */ /* 0x000fe400078e0004 */
[----:B------:R-:W2:Y:S04]  /*00d0*/  LDG.E R7, desc[UR4][R6.64] ;  /* 0x0000000406077981 */ /* 0x000ea8000c1e1900 */
[----:B------:R-:W2:Y:S04]  /*00e0*/  LDG.E R10, desc[UR4][R4.64] ;  /* 0x00000004040a7981 */ /* 0x000ea8000c1e1900 */
[----:B------:R-:W2:Y:S01]  /*00f0*/  LDG.E R11, desc[UR4][R4.64+0x40] ;  /* 0x00004004040b7981 */ /* 0x000ea2000c1e1900 */
[----:B-1----:R-:W-:-:S04]  /*0100*/  IMAD.WIDE.U32 R2, R2, 0x40, R8 ;  /* 0x0000004002027825 */ /* 0x002fc800078e0008 */
[----:B------:R-:W-:Y:S01]  /*0110*/  IMAD.WIDE.U32 R2, R0, 0x4, R2 ;  /* 0x0000000400027825 */ /* 0x000fe200078e0002 */
[----:B--2---:R-:W-:-:S05]  /*0120*/  IADD3 R11, PT, PT, R11, R7, R10 ;  /* 0x000000070b0b7210 */ /* 0x004fca0007ffe00a */
[----:B------:R-:W-:Y:S01]  /*0130*/  STG.E desc[UR4][R2.64], R11 ;  /* 0x0000000b02007986 */ /* 0x000fe2000c101904 */
[----:B------:R-:W-:Y:S05]  /*0140*/  EXIT ;  /* 0x000000000000794d */ /* 0x000fea0003800000 */
.L_x_10:
[----:B------:R-:W-:-:S13]  /*0150*/  ISETP.NE.AND P0, PT, R2, RZ, PT ;  /* 0x000000ff0200720c */ /* 0x000fda0003f05270 */
[----:B------:R-:W-:Y:S05]  /*0160*/  @P0 BRA `(.L_x_11) ;  /* 0x0000000000240947 */ /* 0x000fea0003800000 */
[----:B------:R-:W0:Y:S08]  /*0170*/  LDC.64 R2, c[0x0][0x380] ;  /* 0x0000e000ff027b82 */ /* 0x000e300000000a00 */
[----:B------:R-:W1:Y:S01]  /*0180*/  LDC.64 R4, c[0x0][0x388] ;  /* 0x0000e200ff047b82 */ /* 0x000e620000000a00 */
[----:B0-----:R-:W-:-:S05]  /*0190*/  IMAD.WIDE.U32 R2, R0, 0x4, R2 ;  /* 0x0000000400027825 */ /* 0x001fca00078e0002 */
[----:B------:R-:W2:Y:S04]  /*01a0*/  LDG.E R6, desc[UR4][R2.64] ;  /* 0x0000000402067981 */ /* 0x000ea8000c1e1900 */
[----:B------:R-:W2:Y:S01]  /*01b0*/  LDG.E R7, desc[UR4][R2.64+0x40] ;  /* 0x0000400402077981 */ /* 0x000ea2000c1e1900 */
[----:B-1----:R-:W-:Y:S01]  /*01c0*/  IMAD.WIDE.U32 R4, R0, 0x4, R4 ;  /* 0x0000000400047825 */ /* 0x002fe200078e0004 */
[----:B--2---:R-:W-:-:S05]  /*01d0*/  IADD3 R7, PT, PT, R6, R7, RZ ;  /* 0x0000000706077210 */ /* 0x004fca0007ffe0ff */
[----:B------:R-:W-:Y:S01]  /*01e0*/  STG.E desc[UR4][R4.64], R7 ;  /* 0x0000000704007986 */ /* 0x000fe2000c101904 */
[----:B------:R-:W-:Y:S05]  /*01f0*/  EXIT ;  /* 0x000000000000794d */ /* 0x000fea0003800000 */
.L_x_11:
[----:B------:R-:W0:Y:S08]  /*0200*/  LDC.64 R4, c[0x0][0x380] ;  /* 0x0000e000ff047b82 */ /* 0x000e300000000a00 */
[----:B------:R-:W1:Y:S01]  /*0210*/  LDC.64 R8, c[0x0][0x388] ;  /* 0x0000e200ff087b82 */ /* 0x000e620000000a00 */
[----:B0-----:R-:W-:-:S04]  /*0220*/  IMAD.WIDE.U32 R6, R2, 0x40, R4 ;  /* 0x0000004002067825 */ /* 0x001fc800078e0004 */
[----:B------:R-:W-:-:S04]  /*0230*/  IMAD.WIDE.U32 R4, R3, 0x40, R4 ;  /* 0x0000004003047825 */ /* 0x000fc800078e0004 */
[----:B------:R-:W-:-:S04]  /*0240*/  IMAD.WIDE.U32 R6, R0, 0x4, R6 ;  /* 0x0000000400067825 */ /* 0x000fc800078e0006 */
[----:B------:R-:W-:Y:S02]  /*0250*/  IMAD.WIDE.U32 R4, R0, 0x4, R4 ;  /* 0x0000000400047825 */ /* 0x000fe400078e0004 */
[----:B------:R-:W2:Y:S04]  /*0260*/  LDG.E R6, desc[UR4][R6.64] ;  /* 0x0000000406067981 */ /* 0x000ea8000c1e1900 */
[----:B------:R-:W2:Y:S01]  /*0270*/  LDG.E R5, desc[UR4][R4.64] ;  /* 0x0000000404057981 */ /* 0x000ea2000c1e1900 */
[----:B-1----:R-:W-:-:S04]  /*0280*/  IMAD.WIDE.U32 R8, R2, 0x40, R8 ;  /* 0x0000004002087825 */ /* 0x002fc800078e0008 */
[----:B------:R-:W-:Y:S01]  /*0290*/  IMAD.WIDE.U32 R8, R0, 0x4, R8 ;  /* 0x0000000400087825 */ /* 0x000fe200078e0008 */
[----:B--2---:R-:W-:-:S05]  /*02a0*/  IADD3 R3, PT, PT, R6, R5, RZ ;  /* 0x0000000506037210 */ /* 0x004fca0007ffe0ff */
[----:B------:R-:W-:Y:S01]  /*02b0*/  STG.E desc[UR4][R8.64], R3 ;  /* 0x0000000308007986 */ /* 0x000fe2000c101904 */
[----:B------:R-:W-:Y:S05]  /*02c0*/  EXIT ;  /* 0x000000000000794d */ /* 0x000fea0003800000 */
.L_x_12:
        /* <DEDUP_REMOVED lines=11> */
.L_x_15:


//--------------------- .nv.shared.reserved.0     --------------------------
	.section	.nv.shared.reserved.0,"aw",@nobits
	.weak		__nv_reservedSMEM_offset_0_alias
	.size		__nv_reservedSMEM_offset_0_alias, 0, 64
	.other		__nv_reservedSMEM_offset_0_alias,@"STO_CUDA_RESERVED_SHARED STV_DEFAULT"
__nv_reservedSMEM_offset_0_alias:
	.zero		0
	.zero		64


//--------------------- .nv.constant0._Z17addKernel_StencilPA16_iS0_ --------------------------
	.section	.nv.constant0._Z17addKernel_StencilPA16_iS0_,"a",@progbits
	.sectionflags	@""
	.align	4
.nv.constant0._Z17addKernel_StencilPA16_iS0_:
	.zero		912


//--------------------- .nv.constant0._Z17addKernel_ScatterPA16_iS0_ --------------------------
	.section	.nv.constant0._Z17addKernel_ScatterPA16_iS0_,"a",@progbits
	.sectionflags	@""
	.align	4
.nv.constant0._Z17addKernel_ScatterPA16_iS0_:
	.zero		912


//--------------------- .nv.constant0._Z16addKernel_GatherPA16_iS0_ --------------------------
	.section	.nv.constant0._Z16addKernel_GatherPA16_iS0_,"a",@progbits
	.sectionflags	@""
	.align	4
.nv.constant0._Z16addKernel_GatherPA16_iS0_:
	.zero		912


//--------------------- SYMBOLS --------------------------

	.type		.nv.reservedSmem.offset0,@object
	.size		.nv.reservedSmem.offset0,0x4
